//
// Generated by NVIDIA NVVM Compiler
//
// Compiler Build ID: CL-36424714
// Cuda compilation tools, release 13.0, V13.0.88
// Based on NVVM 20.0.0
//

.version 9.0
.target sm_100
.address_size 64

	// .globl	matrixAddBiasTop

.visible .entry matrixAddBiasTop(
	.param .u64 .ptr .align 1 matrixAddBiasTop_param_0,
	.param .u64 .ptr .align 1 matrixAddBiasTop_param_1,
	.param .u32 matrixAddBiasTop_param_2,
	.param .u32 matrixAddBiasTop_param_3,
	.param .u32 matrixAddBiasTop_param_4,
	.param .u32 matrixAddBiasTop_param_5
)
{
	.reg .pred 	%p<5>;
	.reg .b32 	%r<13>;
	.reg .b64 	%rd<12>;
	.reg .b64 	%fd<2>;

	ld.param.u64 	%rd3, [matrixAddBiasTop_param_0];
	ld.param.u64 	%rd2, [matrixAddBiasTop_param_1];
	ld.param.u32 	%r3, [matrixAddBiasTop_param_2];
	ld.param.u32 	%r4, [matrixAddBiasTop_param_3];
	ld.param.u32 	%r5, [matrixAddBiasTop_param_4];
	ld.param.u32 	%r6, [matrixAddBiasTop_param_5];
	cvta.to.global.u64 	%rd1, %rd3;
	mov.u32 	%r7, %tid.x;
	mov.u32 	%r8, %ctaid.x;
	mad.lo.s32 	%r9, %r4, %r8, %r7;
	mov.u32 	%r10, %tid.y;
	mov.u32 	%r11, %ctaid.y;
	mad.lo.s32 	%r1, %r5, %r11, %r10;
	mad.lo.s32 	%r2, %r1, %r3, %r9;
	setp.ge.s32 	%p1, %r2, %r6;
	setp.ge.s32 	%p2, %r9, %r3;
	or.pred  	%p3, %p2, %p1;
	@%p3 bra 	$L__BB0_4;
	setp.ne.s32 	%p4, %r1, 0;
	@%p4 bra 	$L__BB0_3;
	mul.wide.s32 	%rd9, %r2, 8;
	add.s64 	%rd10, %rd1, %rd9;
	mov.b64 	%rd11, 4607182418800017408;
	st.global.u64 	[%rd10], %rd11;
	bra.uni 	$L__BB0_4;
$L__BB0_3:
	sub.s32 	%r12, %r2, %r3;
	cvta.to.global.u64 	%rd4, %rd2;
	mul.wide.s32 	%rd5, %r12, 8;
	add.s64 	%rd6, %rd4, %rd5;
	ld.global.f64 	%fd1, [%rd6];
	mul.wide.s32 	%rd7, %r2, 8;
	add.s64 	%rd8, %rd1, %rd7;
	st.global.f64 	[%rd8], %fd1;
$L__BB0_4:
	ret;

}


// ===== COMPILED SASS (sm_100) =====

	.target	sm_100

	.elftype	@"ET_EXEC"


//--------------------- .note.nv.tkinfo           --------------------------
	.section	.note.nv.tkinfo,"",@"SHT_NOTE"
	.sectionflags	@"SHF_NOTE_NV_TKINFO"
	.tkinfo
        /*0018*/ 	.word	0x00000002
        /*0030*/ 	.string	""
        /*0030*/ 	.string	"ptxas"
        /*0030*/ 	.string	"Cuda compilation tools, release 13.0, V13.0.88"
        /*0030*/ 	.string	"Build cuda_13.0.r13.0/compiler.36424714_0"
        /*0030*/ 	.string	"-arch sm_100 -m 64 "



//--------------------- .note.nv.cuinfo           --------------------------
	.section	.note.nv.cuinfo,"",@"SHT_NOTE"
	.sectionflags	@"SHF_NOTE_NV_CUINFO"
        /*0018*/ 	.short	0x0002
        /*001a*/ 	.short	0x0064
        /*001c*/ 	.short	0x0082
	.zero		2


//--------------------- .nv.info                  --------------------------
	.section	.nv.info,"",@"SHT_CUDA_INFO"
	.align	4


	//----- nvinfo : EIATTR_REGCOUNT
	.align		4
        /*0000*/ 	.byte	0x04, 0x2f
        /*0002*/ 	.short	(.L_1 - .L_0)
	.align		4
.L_0:
        /*0004*/ 	.word	index@(matrixAddBiasTop)
        /*0008*/ 	.word	0x0000000c


	//----- nvinfo : EIATTR_FRAME_SIZE
	.align		4
.L_1:
        /*000c*/ 	.byte	0x04, 0x11
        /*000e*/ 	.short	(.L_3 - .L_2)
	.align		4
.L_2:
        /*0010*/ 	.word	index@(matrixAddBiasTop)
        /*0014*/ 	.word	0x00000000


	//----- nvinfo : EIATTR_MIN_STACK_SIZE
	.align		4
.L_3:
        /*0018*/ 	.byte	0x04, 0x12
        /*001a*/ 	.short	(.L_5 - .L_4)
	.align		4
.L_4:
        /*001c*/ 	.word	index@(matrixAddBiasTop)
        /*0020*/ 	.word	0x00000000
.L_5:


//--------------------- .nv.compat                --------------------------
	.section	.nv.compat,"",@"SHT_CUDA_COMPAT_INFO"
	.align	4
        /*0000*/ 	.byte	0x02, 0x09, 0x00, 0x00, 0x02, 0x02, 0x01, 0x00, 0x02, 0x05, 0x05, 0x00, 0x03, 0x07, 0x01, 0x01
        /*0010*/ 	.byte	0x02, 0x03, 0x00, 0x00, 0x02, 0x06, 0x01, 0x00, 0x04, 0x0b, 0x08, 0x00, 0x09, 0x00, 0x00, 0x00
        /*0020*/ 	.byte	0x00, 0x00, 0x00, 0x00


//--------------------- .nv.info.matrixAddBiasTop --------------------------
	.section	.nv.info.matrixAddBiasTop,"",@"SHT_CUDA_INFO"
	.sectionflags	@""
	.align	4


	//----- nvinfo : EIATTR_CUDA_API_VERSION
	.align		4
        /*0000*/ 	.byte	0x04, 0x37
        /*0002*/ 	.short	(.L_7 - .L_6)
.L_6:
        /*0004*/ 	.word	0x00000082


	//----- nvinfo : EIATTR_KPARAM_INFO
	.align		4
.L_7:
        /*0008*/ 	.byte	0x04, 0x17
        /*000a*/ 	.short	(.L_9 - .L_8)
.L_8:
        /*000c*/ 	.word	0x00000000
        /*0010*/ 	.short	0x0005
        /*0012*/ 	.short	0x001c
        /*0014*/ 	.byte	0x00, 0xf0, 0x11, 0x00


	//----- nvinfo : EIATTR_KPARAM_INFO
	.align		4
.L_9:
        /*0018*/ 	.byte	0x04, 0x17
        /*001a*/ 	.short	(.L_11 - .L_10)
.L_10:
        /*001c*/ 	.word	0x00000000
        /*0020*/ 	.short	0x0004
        /*0022*/ 	.short	0x0018
        /*0024*/ 	.byte	0x00, 0xf0, 0x11, 0x00


	//----- nvinfo : EIATTR_KPARAM_INFO
	.align		4
.L_11:
        /*0028*/ 	.byte	0x04, 0x17
        /*002a*/ 	.short	(.L_13 - .L_12)
.L_12:
        /*002c*/ 	.word	0x00000000
        /*0030*/ 	.short	0x0003
        /*0032*/ 	.short	0x0014
        /*0034*/ 	.byte	0x00, 0xf0, 0x11, 0x00


	//----- nvinfo : EIATTR_KPARAM_INFO
	.align		4
.L_13:
        /*0038*/ 	.byte	0x04, 0x17
        /*003a*/ 	.short	(.L_15 - .L_14)
.L_14:
        /*003c*/ 	.word	0x00000000
        /*0040*/ 	.short	0x0002
        /*0042*/ 	.short	0x0010
        /*0044*/ 	.byte	0x00, 0xf0, 0x11, 0x00


	//----- nvinfo : EIATTR_KPARAM_INFO
	.align		4
.L_15:
        /*0048*/ 	.byte	0x04, 0x17
        /*004a*/ 	.short	(.L_17 - .L_16)
.L_16:
        /*004c*/ 	.word	0x00000000
        /*0050*/ 	.short	0x0001
        /*0052*/ 	.short	0x0008
        /*0054*/ 	.byte	0x00, 0xf5, 0x21, 0x00


	//----- nvinfo : EIATTR_KPARAM_INFO
	.align		4
.L_17:
        /*0058*/ 	.byte	0x04, 0x17
        /*005a*/ 	.short	(.L_19 - .L_18)
.L_18:
        /*005c*/ 	.word	0x00000000
        /*0060*/ 	.short	0x0000
        /*0062*/ 	.short	0x0000
        /*0064*/ 	.byte	0x00, 0xf5, 0x21, 0x00


	//----- nvinfo : EIATTR_SPARSE_MMA_MASK
	.align		4
.L_19:
        /*0068*/ 	.byte	0x03, 0x50
        /*006a*/ 	.short	0x0000


	//----- nvinfo : EIATTR_MAXREG_COUNT
	.align		4
        /*006c*/ 	.byte	0x03, 0x1b
        /*006e*/ 	.short	0x00ff


	//----- nvinfo : EIATTR_MERCURY_ISA_VERSION
	.align		4
        /*0070*/ 	.byte	0x03, 0x5f
        /*0072*/ 	.short	0x0101


	//----- nvinfo : EIATTR_VRC_CTA_INIT_COUNT
	.align		4
        /*0074*/ 	.byte	0x02, 0x4a
	.zero		1
	.zero		1


	//----- nvinfo : EIATTR_EXIT_INSTR_OFFSETS
	.align		4
        /*0078*/ 	.byte	0x04, 0x1c
        /*007a*/ 	.short	(.L_21 - .L_20)


	//   ....[0]....
.L_20:
        /*007c*/ 	.word	0x000000c0


	//   ....[1]....
        /*0080*/ 	.word	0x00000140


	//   ....[2]....
        /*0084*/ 	.word	0x000001c0


	//----- nvinfo : EIATTR_CBANK_PARAM_SIZE
	.align		4
.L_21:
        /*0088*/ 	.byte	0x03, 0x19
        /*008a*/ 	.short	0x0020


	//----- nvinfo : EIATTR_PARAM_CBANK
	.align		4
        /*008c*/ 	.byte	0x04, 0x0a
        /*008e*/ 	.short	(.L_23 - .L_22)
	.align		4
.L_22:
        /*0090*/ 	.word	index@(.nv.constant0.matrixAddBiasTop)
        /*0094*/ 	.short	0x0380
        /*0096*/ 	.short	0x0020


	//----- nvinfo : EIATTR_SW_WAR
	.align		4
.L_23:
        /*0098*/ 	.byte	0x04, 0x36
        /*009a*/ 	.short	(.L_25 - .L_24)
.L_24:
        /*009c*/ 	.word	0x00000008
.L_25:


//--------------------- .nv.callgraph             --------------------------
	.section	.nv.callgraph,"",@"SHT_CUDA_CALLGRAPH"
	.align	4
	.sectionentsize	8
	.align		4
        /*0000*/ 	.word	0x00000000
	.align		4
        /*0004*/ 	.word	0xffffffff
	.align		4
        /*0008*/ 	.word	0x00000000
	.align		4
        /*000c*/ 	.word	0xfffffffe
	.align		4
        /*0010*/ 	.word	0x00000000
	.align		4
        /*0014*/ 	.word	0xfffffffd
	.align		4
        /*0018*/ 	.word	0x00000000
	.align		4
        /*001c*/ 	.word	0xfffffffc


//--------------------- .text.matrixAddBiasTop    --------------------------
	.section	.text.matrixAddBiasTop,"ax",@progbits
	.align	128
        .global         matrixAddBiasTop
        .type           matrixAddBiasTop,@function
        .size           matrixAddBiasTop,(.L_x_1 - matrixAddBiasTop)
        .other          matrixAddBiasTop,@"STO_CUDA_ENTRY STV_DEFAULT"
matrixAddBiasTop:
.text.matrixAddBiasTop:
[----:B------:R-:W-:Y:S01]  /*0000*/  LDC R1, c[0x0][0x37c] ;  /* 0x0000df00ff017b82 */ /* 0x000fe20000000800 */
[----:B------:R-:W0:Y:S07]  /*0010*/  S2R R0, SR_TID.X ;  /* 0x0000000000007919 */ /* 0x000e2e0000002100 */
[----:B------:R-:W0:Y:S01]  /*0020*/  S2UR UR4, SR_CTAID.X ;  /* 0x00000000000479c3 */ /* 0x000e220000002500 */
[----:B------:R-:W1:Y:S07]  /*0030*/  S2R R5, SR_TID.Y ;  /* 0x0000000000057919 */ /* 0x000e6e0000002200 */
[----:B------:R-:W0:Y:S08]  /*0040*/  LDC.64 R6, c[0x0][0x390] ;  /* 0x0000e400ff067b82 */ /* 0x000e300000000a00 */
[----:B------:R-:W1:Y:S08]  /*0050*/  S2UR UR5, SR_CTAID.Y ;  /* 0x00000000000579c3 */ /* 0x000e700000002600 */
[----:B------:R-:W1:Y:S01]  /*0060*/  LDC.64 R8, c[0x0][0x398] ;  /* 0x0000e600ff087b82 */ /* 0x000e620000000a00 */
[----:B0-----:R-:W-:-:S02]  /*0070*/  IMAD R3, R7, UR4, R0 ;  /* 0x0000000407037c24 */ /* 0x001fc4000f8e0200 */
[----:B-1----:R-:W-:-:S04]  /*0080*/  IMAD R0, R8, UR5, R5 ;  /* 0x0000000508007c24 */ /* 0x002fc8000f8e0205 */
[----:B------:R-:W-:-:S05]  /*0090*/  IMAD R7, R0, R6, R3 ;  /* 0x0000000600077224 */ /* 0x000fca00078e0203 */
[----:B------:R-:W-:-:S04]  /*00a0*/  ISETP.GE.AND P0, PT, R7, R9, PT ;  /* 0x000000090700720c */ /* 0x000fc80003f06270 */
[----:B------:R-:W-:-:S13]  /*00b0*/  ISETP.GE.OR P0, PT, R3, R6, P0 ;  /* 0x000000060300720c */ /* 0x000fda0000706670 */
[----:B------:R-:W-:Y:S05]  /*00c0*/  @P0 EXIT ;  /* 0x000000000000094d */ /* 0x000fea0003800000 */
[----:B------:R-:W-:Y:S01]  /*00d0*/  ISETP.NE.AND P0, PT, R0, RZ, PT ;  /* 0x000000ff0000720c */ /* 0x000fe20003f05270 */
[----:B------:R-:W0:-:S12]  /*00e0*/  LDCU.64 UR4, c[0x0][0x358] ;  /* 0x00006b00ff0477ac */ /* 0x000e180008000a00 */
[----:B------:R-:W1:Y:S01]  /*00f0*/  @!P0 LDC.64 R2, c[0x0][0x380] ;  /* 0x0000e000ff028b82 */ /* 0x000e620000000a00 */
[----:B------:R-:W-:Y:S02]  /*0100*/  @!P0 MOV R4, 0x0 ;  /* 0x0000000000048802 */ /* 0x000fe40000000f00 */
[----:B------:R-:W-:Y:S01]  /*0110*/  @!P0 MOV R5, 0x3ff00000 ;  /* 0x3ff0000000058802 */ /* 0x000fe20000000f00 */
[----:B-1----:R-:W-:-:S05]  /*0120*/  @!P0 IMAD.WIDE R2, R7, 0x8, R2 ;  /* 0x0000000807028825 */ /* 0x002fca00078e0202 */
[----:B0-----:R0:W-:Y:S01]  /*0130*/  @!P0 STG.E.64 desc[UR4][R2.64], R4 ;  /* 0x0000000402008986 */ /* 0x0011e2000c101b04 */
[----:B------:R-:W-:Y:S05]  /*0140*/  @!P0 EXIT ;  /* 0x000000000000894d */ /* 0x000fea0003800000 */
[----:B0-----:R-:W0:Y:S01]  /*0150*/  LDC.64 R2, c[0x0][0x388] ;  /* 0x0000e200ff027b82 */ /* 0x001e220000000a00 */
[----:B------:R-:W-:-:S05]  /*0160*/  IADD3 R5, PT, PT, R7, -R6, RZ ;  /* 0x8000000607057210 */ /* 0x000fca0007ffe0ff */
[----:B0-----:R-:W-:Y:S02]  /*0170*/  IMAD.WIDE R2, R5, 0x8, R2 ;  /* 0x0000000805027825 */ /* 0x001fe400078e0202 */
[----:B------:R-:W0:Y:S04]  /*0180*/  LDC.64 R4, c[0x0][0x380] ;  /* 0x0000e000ff047b82 */ /* 0x000e280000000a00 */
[----:B------:R-:W2:Y:S01]  /*0190*/  LDG.E.64 R2, desc[UR4][R2.64] ;  /* 0x0000000402027981 */ /* 0x000ea2000c1e1b00 */
[----:B0-----:R-:W-:-:S05]  /*01a0*/  IMAD.WIDE R4, R7, 0x8, R4 ;  /* 0x0000000807047825 */ /* 0x001fca00078e0204 */
[----:B--2---:R-:W-:Y:S01]  /*01b0*/  STG.E.64 desc[UR4][R4.64], R2 ;  /* 0x0000000204007986 */ /* 0x004fe2000c101b04 */
[----:B------:R-:W-:Y:S05]  /*01c0*/  EXIT ;  /* 0x000000000000794d */ /* 0x000fea0003800000 */
.L_x_0:
[----:B------:R-:W-:-:S00]  /*01d0*/  BRA `(.L_x_0) ;  /* 0xfffffffc00fc7947 */ /* 0x000fc0000383ffff */
[----:B------:R-:W-:-:S00]  /*01e0*/  NOP ;  /* 0x0000000000007918 */ /* 0x000fc00000000000 */
        /* <DEDUP_REMOVED lines=9> */
.L_x_1:


//--------------------- .nv.shared.reserved.0     --------------------------
	.section	.nv.shared.reserved.0,"aw",@nobits
	.weak		__nv_reservedSMEM_offset_0_alias
	.size		__nv_reservedSMEM_offset_0_alias, 0, 64
	.other		__nv_reservedSMEM_offset_0_alias,@"STO_CUDA_RESERVED_SHARED STV_DEFAULT"
__nv_reservedSMEM_offset_0_alias:
	.zero		0
	.zero		64


//--------------------- .nv.constant0.matrixAddBiasTop --------------------------
	.section	.nv.constant0.matrixAddBiasTop,"a",@progbits
	.sectionflags	@""
	.align	4
.nv.constant0.matrixAddBiasTop:
	.zero		928


//--------------------- SYMBOLS --------------------------

	.type		.nv.reservedSmem.offset0,@object
	.size		.nv.reservedSmem.offset0,0x4
